	.headerflags	@"EF_CUDA_TEXMODE_UNIFIED EF_CUDA_64BIT_ADDRESS EF_CUDA_ACCELERATORS EF_CUDA_SM90 EF_CUDA_VIRTUAL_SM(EF_CUDA_SM90)"
	.elftype	@"ET_EXEC"


//--------------------- .nv.info                  --------------------------
	.section	.nv.info,"",@"SHT_CUDA_INFO"
	.align	4


	//----- nvinfo : EIATTR_REGCOUNT
	.align		4
        /*0000*/ 	.byte	0x04, 0x2f
        /*0002*/ 	.short	(.L_1 - .L_0)
	.align		4
.L_0:
        /*0004*/ 	.word	index@(triton_poi_fused__unsafe_index_add_mul_sub_23)
        /*0008*/ 	.word	0x00000022


	//----- nvinfo : EIATTR_MIN_STACK_SIZE
	.align		4
.L_1:
        /*000c*/ 	.byte	0x04, 0x12
        /*000e*/ 	.short	(.L_3 - .L_2)
	.align		4
.L_2:
        /*0010*/ 	.word	index@(triton_poi_fused__unsafe_index_add_mul_sub_23)
        /*0014*/ 	.word	0x00000000


	//----- nvinfo : EIATTR_FRAME_SIZE
	.align		4
.L_3:
        /*0018*/ 	.byte	0x04, 0x11
        /*001a*/ 	.short	(.L_5 - .L_4)
	.align		4
.L_4:
        /*001c*/ 	.word	index@(triton_poi_fused__unsafe_index_add_mul_sub_23)
        /*0020*/ 	.word	0x00000000


	//----- nvinfo : EIATTR_MIN_STACK_SIZE
	.align		4
.L_5:
        /*0024*/ 	.byte	0x04, 0x12
        /*0026*/ 	.short	(.L_7 - .L_6)
	.align		4
.L_6:
        /*0028*/ 	.word	index@(triton_poi_fused__unsafe_index_add_mul_sub_23)
        /*002c*/ 	.word	0x00000000
.L_7:


//--------------------- .nv.info.triton_poi_fused__unsafe_index_add_mul_sub_23 --------------------------
	.section	.nv.info.triton_poi_fused__unsafe_index_add_mul_sub_23,"",@"SHT_CUDA_INFO"
	.sectionflags	@""
	.align	4


	//----- nvinfo : EIATTR_CUDA_API_VERSION
	.align		4
        /*0000*/ 	.byte	0x04, 0x37
        /*0002*/ 	.short	(.L_9 - .L_8)
.L_8:
        /*0004*/ 	.word	0x0000007c


	//----- nvinfo : EIATTR_KPARAM_INFO
	.align		4
.L_9:
        /*0008*/ 	.byte	0x04, 0x17
        /*000a*/ 	.short	(.L_11 - .L_10)
.L_10:
        /*000c*/ 	.word	0x00000000
        /*0010*/ 	.short	0x0006
        /*0012*/ 	.short	0x0030
        /*0014*/ 	.byte	0x00, 0xf0, 0x11, 0x00


	//----- nvinfo : EIATTR_KPARAM_INFO
	.align		4
.L_11:
        /*0018*/ 	.byte	0x04, 0x17
        /*001a*/ 	.short	(.L_13 - .L_12)
.L_12:
        /*001c*/ 	.word	0x00000000
        /*0020*/ 	.short	0x0005
        /*0022*/ 	.short	0x0028
        /*0024*/ 	.byte	0x00, 0xf4, 0x21, 0x00


	//----- nvinfo : EIATTR_KPARAM_INFO
	.align		4
.L_13:
        /*0028*/ 	.byte	0x04, 0x17
        /*002a*/ 	.short	(.L_15 - .L_14)
.L_14:
        /*002c*/ 	.word	0x00000000
        /*0030*/ 	.short	0x0004
        /*0032*/ 	.short	0x0020
        /*0034*/ 	.byte	0x00, 0xf4, 0x21, 0x00


	//----- nvinfo : EIATTR_KPARAM_INFO
	.align		4
.L_15:
        /*0038*/ 	.byte	0x04, 0x17
        /*003a*/ 	.short	(.L_17 - .L_16)
.L_16:
        /*003c*/ 	.word	0x00000000
        /*0040*/ 	.short	0x0003
        /*0042*/ 	.short	0x0018
        /*0044*/ 	.byte	0x00, 0xf4, 0x21, 0x00


	//----- nvinfo : EIATTR_KPARAM_INFO
	.align		4
.L_17:
        /*0048*/ 	.byte	0x04, 0x17
        /*004a*/ 	.short	(.L_19 - .L_18)
.L_18:
        /*004c*/ 	.word	0x00000000
        /*0050*/ 	.short	0x0002
        /*0052*/ 	.short	0x0010
        /*0054*/ 	.byte	0x00, 0xf4, 0x21, 0x00


	//----- nvinfo : EIATTR_KPARAM_INFO
	.align		4
.L_19:
        /*0058*/ 	.byte	0x04, 0x17
        /*005a*/ 	.short	(.L_21 - .L_20)
.L_20:
        /*005c*/ 	.word	0x00000000
        /*0060*/ 	.short	0x0001
        /*0062*/ 	.short	0x0008
        /*0064*/ 	.byte	0x00, 0xf4, 0x21, 0x00


	//----- nvinfo : EIATTR_KPARAM_INFO
	.align		4
.L_21:
        /*0068*/ 	.byte	0x04, 0x17
        /*006a*/ 	.short	(.L_23 - .L_22)
.L_22:
        /*006c*/ 	.word	0x00000000
        /*0070*/ 	.short	0x0000
        /*0072*/ 	.short	0x0000
        /*0074*/ 	.byte	0x00, 0xf4, 0x21, 0x00


	//----- nvinfo : EIATTR_SPARSE_MMA_MASK
	.align		4
.L_23:
        /*0078*/ 	.byte	0x03, 0x50
        /*007a*/ 	.short	0x0000


	//----- nvinfo : EIATTR_MAXREG_COUNT
	.align		4
        /*007c*/ 	.byte	0x03, 0x1b
        /*007e*/ 	.short	0x00ff


	//----- nvinfo : EIATTR_EXIT_INSTR_OFFSETS
	.align		4
        /*0080*/ 	.byte	0x04, 0x1c
        /*0082*/ 	.short	(.L_25 - .L_24)


	//   ....[0]....
.L_24:
        /*0084*/ 	.word	0x00000b40


	//----- nvinfo : EIATTR_REQNTID
	.align		4
.L_25:
        /*0088*/ 	.byte	0x04, 0x10
        /*008a*/ 	.short	(.L_27 - .L_26)
.L_26:
        /*008c*/ 	.word	0x00000080
        /*0090*/ 	.word	0x00000001
        /*0094*/ 	.word	0x00000001


	//----- nvinfo : EIATTR_CBANK_PARAM_SIZE
	.align		4
.L_27:
        /*0098*/ 	.byte	0x03, 0x19
        /*009a*/ 	.short	0x0034


	//----- nvinfo : EIATTR_PARAM_CBANK
	.align		4
        /*009c*/ 	.byte	0x04, 0x0a
        /*009e*/ 	.short	(.L_29 - .L_28)
	.align		4
.L_28:
        /*00a0*/ 	.word	index@(.nv.constant0.triton_poi_fused__unsafe_index_add_mul_sub_23)
        /*00a4*/ 	.short	0x0210
        /*00a6*/ 	.short	0x0034


	//----- nvinfo : EIATTR_SW_WAR
	.align		4
.L_29:
        /*00a8*/ 	.byte	0x04, 0x36
        /*00aa*/ 	.short	(.L_31 - .L_30)
.L_30:
        /*00ac*/ 	.word	0x00000008
.L_31:


//--------------------- .nv.callgraph             --------------------------
	.section	.nv.callgraph,"",@"SHT_CUDA_CALLGRAPH"
	.align	4
	.sectionentsize	8
	.align		4
        /*0000*/ 	.word	0x00000000
	.align		4
        /*0004*/ 	.word	0xffffffff
	.align		4
        /*0008*/ 	.word	0x00000000
	.align		4
        /*000c*/ 	.word	0xfffffffe
	.align		4
        /*0010*/ 	.word	0x00000000
	.align		4
        /*0014*/ 	.word	0xfffffffd
	.align		4
        /*0018*/ 	.word	0x00000000
	.align		4
        /*001c*/ 	.word	0xfffffffc


//--------------------- .text.triton_poi_fused__unsafe_index_add_mul_sub_23 --------------------------
	.section	.text.triton_poi_fused__unsafe_index_add_mul_sub_23,"ax",@progbits
	.align	128
        .global         triton_poi_fused__unsafe_index_add_mul_sub_23
        .type           triton_poi_fused__unsafe_index_add_mul_sub_23,@function
        .size           triton_poi_fused__unsafe_index_add_mul_sub_23,(.L_x_1 - triton_poi_fused__unsafe_index_add_mul_sub_23)
        .other          triton_poi_fused__unsafe_index_add_mul_sub_23,@"STO_CUDA_ENTRY STV_DEFAULT"
triton_poi_fused__unsafe_index_add_mul_sub_23:
.text.triton_poi_fused__unsafe_index_add_mul_sub_23:
[----:B------:R-:W-:Y:S01]  /*0000*/  LDC R1, c[0x0][0x28] ;  /* 0x00000a00ff017b82 */ /* 0x000fe20000000800 */
[----:B------:R-:W1:Y:S07]  /*0010*/  S2R R0, SR_TID.X ;  /* 0x0000000000007919 */ /* 0x000e6e0000002100 */
[----:B------:R-:W2:Y:S01]  /*0020*/  LDC.64 R4, c[0x0][0x210] ;  /* 0x00008400ff047b82 */ /* 0x000ea20000000a00 */
[----:B------:R-:W-:Y:S01]  /*0030*/  ULDC.64 UR4, c[0x0][0x208] ;  /* 0x0000820000047ab9 */ /* 0x000fe20000000a00 */
[----:B------:R-:W-:Y:S01]  /*0040*/  ULDC.64 UR6, c[0x0][0x220] ;  /* 0x0000880000067ab9 */ /* 0x000fe20000000a00 */
[----:B------:R-:W3:Y:S05]  /*0050*/  S2R R3, SR_CTAID.X ;  /* 0x0000000000037919 */ /* 0x000eea0000002500 */
[----:B------:R-:W4:Y:S01]  /*0060*/  LDC.64 R26, c[0x0][0x218] ;  /* 0x00008600ff1a7b82 */ /* 0x000f220000000a00 */
[----:B-1----:R-:W-:Y:S01]  /*0070*/  IMAD.SHL.U32 R0, R0, 0x4, RZ ;  /* 0x0000000400007824 */ /* 0x002fe200078e00ff */
[----:B---3--:R-:W-:-:S04]  /*0080*/  SHF.R.S32.HI R18, RZ, 0x15, R3 ;  /* 0x00000015ff127819 */ /* 0x008fc80000011403 */
[----:B------:R-:W-:Y:S02]  /*0090*/  LOP3.LUT R0, R0, 0x1fc, RZ, 0xc0, !PT ;  /* 0x000001fc00007812 */ /* 0x000fe400078ec0ff */
[----:B------:R-:W-:-:S03]  /*00a0*/  SGXT R18, R18, 0x1 ;  /* 0x000000011212781a */ /* 0x000fc60000000200 */
[----:B------:R-:W-:-:S04]  /*00b0*/  IMAD R3, R3, 0x400, R0 ;  /* 0x0000040003037824 */ /* 0x000fc800078e0200 */
[----:B------:R-:W-:Y:S01]  /*00c0*/  VIADD R17, R3, 0x200 ;  /* 0x0000020003117836 */ /* 0x000fe20000000000 */
[----:B------:R-:W-:-:S04]  /*00d0*/  SHF.R.S32.HI R0, RZ, 0x1f, R3 ;  /* 0x0000001fff007819 */ /* 0x000fc80000011403 */
[----:B------:R-:W-:Y:S02]  /*00e0*/  LEA.HI R6, R18, R17, RZ, 0x6 ;  /* 0x0000001112067211 */ /* 0x000fe400078f30ff */
[----:B------:R-:W-:Y:S02]  /*00f0*/  LEA.HI R0, R0, R3, RZ, 0x6 ;  /* 0x0000000300007211 */ /* 0x000fe400078f30ff */
[----:B------:R-:W-:Y:S02]  /*0100*/  SHF.R.S32.HI R6, RZ, 0x6, R6 ;  /* 0x00000006ff067819 */ /* 0x000fe40000011406 */
[----:B------:R-:W-:Y:S02]  /*0110*/  SHF.R.S32.HI R2, RZ, 0x6, R0 ;  /* 0x00000006ff027819 */ /* 0x000fe40000011400 */
[----:B------:R-:W-:Y:S02]  /*0120*/  LEA.HI R8, R6, R6, RZ, 0x6 ;  /* 0x0000000606087211 */ /* 0x000fe400078f30ff */
[----:B------:R-:W-:-:S02]  /*0130*/  LEA.HI R7, R2, R2, RZ, 0x6 ;  /* 0x0000000202077211 */ /* 0x000fc400078f30ff */
[----:B------:R-:W-:Y:S02]  /*0140*/  LOP3.LUT R9, R8, 0xffffffc0, RZ, 0xc0, !PT ;  /* 0xffffffc008097812 */ /* 0x000fe400078ec0ff */
[----:B------:R-:W-:Y:S02]  /*0150*/  LOP3.LUT R7, R7, 0xffffffc0, RZ, 0xc0, !PT ;  /* 0xffffffc007077812 */ /* 0x000fe400078ec0ff */
[----:B------:R-:W-:Y:S01]  /*0160*/  LOP3.LUT R16, R0, 0xffffffc0, RZ, 0xc0, !PT ;  /* 0xffffffc000107812 */ /* 0x000fe200078ec0ff */
[----:B------:R-:W-:Y:S02]  /*0170*/  IMAD.IADD R9, R6, 0x1, -R9 ;  /* 0x0000000106097824 */ /* 0x000fe400078e0a09 */
[----:B------:R-:W-:Y:S02]  /*0180*/  IMAD.IADD R7, R2, 0x1, -R7 ;  /* 0x0000000102077824 */ /* 0x000fe400078e0a07 */
[--C-:B--2---:R-:W-:Y:S02]  /*0190*/  IMAD.WIDE R10, R9, 0x8, R4.reuse ;  /* 0x00000008090a7825 */ /* 0x104fe400078e0204 */
[----:B------:R-:W1:Y:S02]  /*01a0*/  LDC.64 R8, c[0x0][0x228] ;  /* 0x00008a00ff087b82 */ /* 0x000e640000000a00 */
[----:B------:R-:W-:-:S02]  /*01b0*/  IMAD.WIDE R20, R7, 0x8, R4 ;  /* 0x0000000807147825 */ /* 0x000fc400078e0204 */
[----:B------:R-:W2:Y:S02]  /*01c0*/  LDG.E.EL.64 R10, desc[UR4][R10.64] ;  /* 0x000000040a0a7981 */ /* 0x000ea4000c2e1b00 */
[----:B------:R-:W-:Y:S02]  /*01d0*/  IMAD.IADD R16, R3, 0x1, -R16 ;  /* 0x0000000103107824 */ /* 0x000fe400078e0a10 */
[----:B------:R-:W3:Y:S02]  /*01e0*/  LDG.E.EL.64 R20, desc[UR4][R20.64] ;  /* 0x0000000414147981 */ /* 0x000ee4000c2e1b00 */
[----:B----4-:R-:W-:-:S06]  /*01f0*/  IMAD.WIDE R12, R16, 0x8, R26 ;  /* 0x00000008100c7825 */ /* 0x010fcc00078e021a */
[----:B------:R-:W4:Y:S01]  /*0200*/  LDG.E.EL.128 R12, desc[UR4][R12.64] ;  /* 0x000000040c0c7981 */ /* 0x000f22000c2e1d00 */
[----:B-1----:R-:W-:-:S06]  /*0210*/  IMAD.WIDE R4, R16, 0x8, R8 ;  /* 0x0000000810047825 */ /* 0x002fcc00078e0208 */
[----:B------:R-:W5:Y:S01]  /*0220*/  LDG.E.EL.128 R4, desc[UR4][R4.64] ;  /* 0x0000000404047981 */ /* 0x000f62000c2e1d00 */
[----:B------:R-:W-:-:S05]  /*0230*/  VIADD R25, R3, 0x2 ;  /* 0x0000000203197836 */ /* 0x000fca0000000000 */
[----:B------:R-:W-:-:S04]  /*0240*/  LEA.HI R0, R18, R25, RZ, 0x6 ;  /* 0x0000001912007211 */ /* 0x000fc800078f30ff */
[----:B------:R-:W-:-:S05]  /*0250*/  LOP3.LUT R0, R0, 0xffffffc0, RZ, 0xc0, !PT ;  /* 0xffffffc000007812 */ /* 0x000fca00078ec0ff */
[----:B------:R-:W-:Y:S01]  /*0260*/  IMAD.IADD R25, R25, 0x1, -R0 ;  /* 0x0000000119197824 */ /* 0x000fe200078e0a00 */
[----:B------:R-:W-:-:S04]  /*0270*/  LEA.HI R17, R18, R17, RZ, 0xc ;  /* 0x0000001112117211 */ /* 0x000fc800078f60ff */
[----:B------:R-:W-:Y:S02]  /*0280*/  SHF.R.S32.HI R17, RZ, 0xc, R17 ;  /* 0x0000000cff117819 */ /* 0x000fe40000011411 */
[----:B--2---:R-:W-:-:S04]  /*0290*/  SHF.R.U32.HI R23, RZ, 0x1a, R11 ;  /* 0x0000001aff177819 */ /* 0x004fc8000001160b */
[----:B------:R-:W-:Y:S02]  /*02a0*/  LOP3.LUT R23, R23, 0x20, RZ, 0xc0, !PT ;  /* 0x0000002017177812 */ /* 0x000fe400078ec0ff */
[----:B---3--:R-:W-:Y:S02]  /*02b0*/  SHF.R.U32.HI R19, RZ, 0x1a, R21 ;  /* 0x0000001aff137819 */ /* 0x008fe40000011615 */
[----:B------:R-:W-:Y:S02]  /*02c0*/  IADD3 R2, P1, R10, R23, RZ ;  /* 0x000000170a027210 */ /* 0x000fe40007f3e0ff */
[----:B------:R-:W-:-:S03]  /*02d0*/  LOP3.LUT R19, R19, 0x20, RZ, 0xc0, !PT ;  /* 0x0000002013137812 */ /* 0x000fc600078ec0ff */
[----:B------:R-:W-:Y:S01]  /*02e0*/  IMAD.X R11, RZ, RZ, R11, P1 ;  /* 0x000000ffff0b7224 */ /* 0x000fe200008e060b */
[----:B------:R-:W-:Y:S02]  /*02f0*/  IADD3 R19, P0, R20, R19, RZ ;  /* 0x0000001314137210 */ /* 0x000fe40007f1e0ff */
[----:B----4-:R-:W-:Y:S02]  /*0300*/  SHF.R.U32.HI R28, RZ, 0x18, R13 ;  /* 0x00000018ff1c7819 */ /* 0x010fe4000001160d */
[----:B------:R-:W-:Y:S01]  /*0310*/  SHF.L.U64.HI R0, R2, 0x7, R11 ;  /* 0x0000000702007819 */ /* 0x000fe2000001020b */
[----:B------:R-:W-:Y:S01]  /*0320*/  IMAD.X R20, RZ, RZ, R21, P0 ;  /* 0x000000ffff147224 */ /* 0x000fe200000e0615 */
[----:B------:R-:W-:Y:S01]  /*0330*/  LEA R29, P0, R12, UR6, 0x2 ;  /* 0x000000060c1d7c11 */ /* 0x000fe2000f8010ff */
[----:B------:R-:W-:Y:S01]  /*0340*/  IMAD.SHL.U32 R2, R2, 0x80, RZ ;  /* 0x0000008002027824 */ /* 0x000fe200078e00ff */
[----:B------:R-:W-:Y:S02]  /*0350*/  LOP3.LUT R28, R28, 0x80, RZ, 0xc0, !PT ;  /* 0x000000801c1c7812 */ /* 0x000fe400078ec0ff */
[----:B------:R-:W-:-:S02]  /*0360*/  LEA.HI.X R13, R12, UR7, R13, 0x2, P0 ;  /* 0x000000070c0d7c11 */ /* 0x000fc400080f140d */
[----:B------:R-:W-:Y:S01]  /*0370*/  IADD3 R22, P2, P3, R2, R29, R28 ;  /* 0x0000001d02167210 */ /* 0x000fe20007b5e01c */
[C---:B------:R-:W-:Y:S01]  /*0380*/  IMAD.SHL.U32 R10, R19.reuse, 0x80, RZ ;  /* 0x00000080130a7824 */ /* 0x040fe200078e00ff */
[----:B------:R-:W-:Y:S02]  /*0390*/  SHF.L.U64.HI R11, R19, 0x7, R20 ;  /* 0x00000007130b7819 */ /* 0x000fe40000010214 */
[----:B------:R-:W-:Y:S02]  /*03a0*/  IADD3.X R23, R0, R13, RZ, P2, P3 ;  /* 0x0000000d00177210 */ /* 0x000fe400017e64ff */
[----:B------:R-:W-:Y:S02]  /*03b0*/  SHF.R.U32.HI R19, RZ, 0x18, R15 ;  /* 0x00000018ff137819 */ /* 0x000fe4000001160f */
[----:B------:R-:W-:Y:S01]  /*03c0*/  LEA R12, P2, R14, UR6, 0x2 ;  /* 0x000000060e0c7c11 */ /* 0x000fe2000f8410ff */
[----:B------:R-:W-:Y:S01]  /*03d0*/  IMAD.SHL.U32 R20, R17, 0x400, RZ ;  /* 0x0000040011147824 */ /* 0x000fe200078e00ff */
[----:B------:R-:W-:-:S02]  /*03e0*/  IADD3 R28, P0, P1, R10, R29, R28 ;  /* 0x0000001d0a1c7210 */ /* 0x000fc4000791e01c */
[----:B------:R-:W-:Y:S02]  /*03f0*/  LEA.HI R17, R18, R3, RZ, 0xc ;  /* 0x0000000312117211 */ /* 0x000fe400078f60ff */
[----:B------:R-:W-:Y:S02]  /*0400*/  LOP3.LUT R19, R19, 0x80, RZ, 0xc0, !PT ;  /* 0x0000008013137812 */ /* 0x000fe400078ec0ff */
[----:B------:R-:W-:Y:S02]  /*0410*/  LEA.HI.X R14, R14, UR7, R15, 0x2, P2 ;  /* 0x000000070e0e7c11 */ /* 0x000fe400090f140f */
[----:B-----5:R-:W-:Y:S02]  /*0420*/  SHF.R.U32.HI R15, RZ, 0x18, R5 ;  /* 0x00000018ff0f7819 */ /* 0x020fe40000011605 */
[----:B------:R-:W-:Y:S02]  /*0430*/  IADD3 R18, P5, P4, R10, R12, R19 ;  /* 0x0000000c0a127210 */ /* 0x000fe40007cbe013 */
[----:B------:R-:W-:-:S02]  /*0440*/  SHF.R.S32.HI R17, RZ, 0xc, R17 ;  /* 0x0000000cff117819 */ /* 0x000fc40000011411 */
[----:B------:R-:W-:Y:S02]  /*0450*/  IADD3.X R29, R11, R13, RZ, P0, P1 ;  /* 0x0000000d0b1d7210 */ /* 0x000fe400007e24ff */
[----:B------:R-:W-:Y:S02]  /*0460*/  LOP3.LUT R13, R15, 0x80, RZ, 0xc0, !PT ;  /* 0x000000800f0d7812 */ /* 0x000fe400078ec0ff */
[----:B------:R-:W-:Y:S02]  /*0470*/  LEA R15, P0, R4, UR6, 0x2 ;  /* 0x00000006040f7c11 */ /* 0x000fe4000f8010ff */
[----:B------:R-:W-:Y:S01]  /*0480*/  IADD3 R12, P3, P2, R2, R12, R19 ;  /* 0x0000000c020c7210 */ /* 0x000fe20007a7e013 */
[----:B------:R-:W-:Y:S01]  /*0490*/  IMAD.SHL.U32 R21, R17, 0x400, RZ ;  /* 0x0000040011157824 */ /* 0x000fe200078e00ff */
[----:B------:R-:W-:Y:S02]  /*04a0*/  IADD3.X R19, R11, R14, RZ, P5, P4 ;  /* 0x0000000e0b137210 */ /* 0x000fe40002fe84ff */
[----:B------:R-:W-:-:S02]  /*04b0*/  LEA.HI.X R5, R4, UR7, R5, 0x2, P0 ;  /* 0x0000000704057c11 */ /* 0x000fc400080f1405 */
[----:B------:R-:W-:Y:S01]  /*04c0*/  IADD3 R30, P0, P1, R10, R15, R13 ;  /* 0x0000000f0a1e7210 */ /* 0x000fe2000791e00d */
[----:B------:R-:W-:-:S03]  /*04d0*/  IMAD.WIDE R18, R21, 0x4, R18 ;  /* 0x0000000415127825 */ /* 0x000fc600078e0212 */
[----:B------:R-:W-:Y:S02]  /*04e0*/  IADD3.X R31, R11, R5, RZ, P0, P1 ;  /* 0x000000050b1f7210 */ /* 0x000fe400007e24ff */
[----:B------:R-:W-:Y:S01]  /*04f0*/  IADD3 R4, P0, P1, R2, R15, R13 ;  /* 0x0000000f02047210 */ /* 0x000fe2000791e00d */
[----:B------:R1:W2:Y:S01]  /*0500*/  LDG.E.EL R24, desc[UR4][R18.64] ;  /* 0x0000000412187981 */ /* 0x0002a2000c2e1900 */
[----:B------:R-:W-:Y:S01]  /*0510*/  IADD3.X R13, R0, R14, RZ, P3, P2 ;  /* 0x0000000e000d7210 */ /* 0x000fe20001fe44ff */
[----:B------:R-:W-:Y:S01]  /*0520*/  IMAD.WIDE R22, R20, 0x4, R22 ;  /* 0x0000000414167825 */ /* 0x000fe200078e0216 */
[----:B------:R-:W-:-:S03]  /*0530*/  IADD3.X R5, R0, R5, RZ, P0, P1 ;  /* 0x0000000500057210 */ /* 0x000fc600007e24ff */
[C---:B------:R-:W-:Y:S02]  /*0540*/  IMAD.WIDE R12, R20.reuse, 0x4, R12 ;  /* 0x00000004140c7825 */ /* 0x040fe400078e020c */
[----:B------:R-:W3:Y:S01]  /*0550*/  LDG.E.EL R22, desc[UR4][R22.64] ;  /* 0x0000000416167981 */ /* 0x000ee2000c2e1900 */
[----:B-1----:R-:W1:Y:S01]  /*0560*/  LDC.64 R18, c[0x0][0x230] ;  /* 0x00008c00ff127b82 */ /* 0x002e620000000a00 */
[----:B------:R-:W-:-:S04]  /*0570*/  IMAD.WIDE R14, R20, 0x4, R4 ;  /* 0x00000004140e7825 */ /* 0x000fc800078e0204 */
[C---:B------:R-:W-:Y:S01]  /*0580*/  IMAD.WIDE R4, R25.reuse, 0x8, R8 ;  /* 0x0000000819047825 */ /* 0x040fe200078e0208 */
[----:B------:R-:W-:Y:S01]  /*0590*/  SHF.R.U32.HI R8, RZ, 0x18, R7 ;  /* 0x00000018ff087819 */ /* 0x000fe20000011607 */
[----:B------:R-:W3:Y:S04]  /*05a0*/  LDG.E.EL R9, desc[UR4][R14.64] ;  /* 0x000000040e097981 */ /* 0x000ee8000c2e1900 */
[----:B------:R4:W5:Y:S01]  /*05b0*/  LDG.E.EL R23, desc[UR4][R12.64] ;  /* 0x000000040c177981 */ /* 0x000962000c2e1900 */
[----:B------:R-:W-:Y:S01]  /*05c0*/  LOP3.LUT R8, R8, 0x80, RZ, 0xc0, !PT ;  /* 0x0000008008087812 */ /* 0x000fe200078ec0ff */
[----:B----4-:R-:W-:Y:S01]  /*05d0*/  IMAD.WIDE R12, R25, 0x8, R26 ;  /* 0x00000008190c7825 */ /* 0x010fe200078e021a */
[----:B------:R-:W-:-:S04]  /*05e0*/  LEA R25, P0, R6, UR6, 0x2 ;  /* 0x0000000606197c11 */ /* 0x000fc8000f8010ff */
[----:B------:R-:W-:Y:S02]  /*05f0*/  LEA.HI.X R7, R6, UR7, R7, 0x2, P0 ;  /* 0x0000000706077c11 */ /* 0x000fe400080f1407 */
[----:B------:R-:W-:Y:S01]  /*0600*/  IADD3 R14, P0, P1, R10, R25, R8 ;  /* 0x000000190a0e7210 */ /* 0x000fe2000791e008 */
[----:B------:R-:W-:-:S03]  /*0610*/  IMAD.WIDE R28, R21, 0x4, R28 ;  /* 0x00000004151c7825 */ /* 0x000fc600078e021c */
[----:B------:R-:W-:Y:S01]  /*0620*/  IADD3.X R15, R11, R7, RZ, P0, P1 ;  /* 0x000000070b0f7210 */ /* 0x000fe200007e24ff */
[----:B------:R-:W-:Y:S02]  /*0630*/  IMAD.WIDE R30, R21, 0x4, R30 ;  /* 0x00000004151e7825 */ /* 0x000fe400078e021e */
[----:B------:R-:W4:Y:S02]  /*0640*/  LDG.E.EL R28, desc[UR4][R28.64] ;  /* 0x000000041c1c7981 */ /* 0x000f24000c2e1900 */
[----:B-1----:R-:W-:-:S04]  /*0650*/  IMAD.WIDE R18, R16, 0x4, R18 ;  /* 0x0000000410127825 */ /* 0x002fc800078e0212 */
[----:B------:R-:W-:Y:S01]  /*0660*/  IMAD.WIDE R14, R21, 0x4, R14 ;  /* 0x00000004150e7825 */ /* 0x000fe200078e020e */
[----:B------:R-:W-:Y:S01]  /*0670*/  IADD3 R6, P0, P1, R2, R25, R8 ;  /* 0x0000001902067210 */ /* 0x000fe2000791e008 */
[----:B------:R-:W2:Y:S04]  /*0680*/  LDG.E.EL.128 R16, desc[UR4][R18.64] ;  /* 0x0000000412107981 */ /* 0x000ea8000c2e1d00 */
[----:B------:R-:W4:Y:S04]  /*0690*/  LDG.E.EL R29, desc[UR4][R30.64] ;  /* 0x000000041e1d7981 */ /* 0x000f28000c2e1900 */
[----:B------:R-:W2:Y:S01]  /*06a0*/  LDG.E.EL R25, desc[UR4][R14.64] ;  /* 0x000000040e197981 */ /* 0x000ea2000c2e1900 */
[----:B------:R-:W-:-:S03]  /*06b0*/  IADD3.X R7, R0, R7, RZ, P0, P1 ;  /* 0x0000000700077210 */ /* 0x000fc600007e24ff */
[----:B------:R-:W5:Y:S01]  /*06c0*/  LDG.E.EL.128 R12, desc[UR4][R12.64] ;  /* 0x000000040c0c7981 */ /* 0x000f62000c2e1d00 */
[----:B------:R-:W-:-:S05]  /*06d0*/  IMAD.WIDE R6, R20, 0x4, R6 ;  /* 0x0000000414067825 */ /* 0x000fca00078e0206 */
[----:B------:R-:W5:Y:S04]  /*06e0*/  LDG.E.EL R26, desc[UR4][R6.64] ;  /* 0x00000004061a7981 */ /* 0x000f68000c2e1900 */
[----:B------:R-:W5:Y:S01]  /*06f0*/  LDG.E.EL.128 R4, desc[UR4][R4.64] ;  /* 0x0000000404047981 */ /* 0x000f62000c2e1d00 */
[----:B---3--:R-:W-:Y:S01]  /*0700*/  FADD R9, -R22, R9 ;  /* 0x0000000916097221 */ /* 0x008fe20000000100 */
[----:B----4-:R-:W-:-:S04]  /*0710*/  FADD R29, -R28, R29 ;  /* 0x0000001d1c1d7221 */ /* 0x010fc80000000100 */
[C---:B--2---:R-:W-:Y:S01]  /*0720*/  FFMA R8, R16.reuse, R29, R28 ;  /* 0x0000001d10087223 */ /* 0x044fe2000000001c */
[----:B------:R-:W-:Y:S01]  /*0730*/  FFMA R16, R16, R9, R22 ;  /* 0x0000000910107223 */ /* 0x000fe20000000016 */
[--C-:B-----5:R-:W-:Y:S02]  /*0740*/  SHF.R.U32.HI R29, RZ, 0x18, R13.reuse ;  /* 0x00000018ff1d7819 */ /* 0x120fe4000001160d */
[C---:B------:R-:W-:Y:S02]  /*0750*/  LEA R28, P0, R12.reuse, UR6, 0x2 ;  /* 0x000000060c1c7c11 */ /* 0x040fe4000f8010ff */
[----:B------:R-:W-:Y:S02]  /*0760*/  LOP3.LUT R29, R29, 0x80, RZ, 0xc0, !PT ;  /* 0x000000801d1d7812 */ /* 0x000fe400078ec0ff */
[----:B------:R-:W-:Y:S02]  /*0770*/  LEA.HI.X R9, R12, UR7, R13, 0x2, P0 ;  /* 0x000000070c097c11 */ /* 0x000fe400080f140d */
[----:B------:R-:W-:-:S02]  /*0780*/  IADD3 R12, P0, P1, R10, R28, R29 ;  /* 0x0000001c0a0c7210 */ /* 0x000fc4000791e01d */
[----:B------:R-:W-:Y:S02]  /*0790*/  IADD3 R28, P2, P3, R2, R28, R29 ;  /* 0x0000001c021c7210 */ /* 0x000fe40007b5e01d */
[-C--:B------:R-:W-:Y:S02]  /*07a0*/  IADD3.X R13, R11, R9.reuse, RZ, P0, P1 ;  /* 0x000000090b0d7210 */ /* 0x080fe400007e24ff */
[----:B------:R-:W-:Y:S01]  /*07b0*/  IADD3.X R29, R0, R9, RZ, P2, P3 ;  /* 0x00000009001d7210 */ /* 0x000fe200017e64ff */
[----:B------:R-:W-:Y:S01]  /*07c0*/  FADD R9, -R24, R25 ;  /* 0x0000001918097221 */ /* 0x000fe20000000100 */
[----:B------:R-:W-:Y:S01]  /*07d0*/  FADD R26, -R23, R26 ;  /* 0x0000001a171a7221 */ /* 0x000fe20000000100 */
[----:B------:R-:W-:Y:S02]  /*07e0*/  SHF.R.U32.HI R25, RZ, 0x18, R15 ;  /* 0x00000018ff197819 */ /* 0x000fe4000001160f */
[C---:B------:R-:W-:Y:S01]  /*07f0*/  FFMA R9, R17.reuse, R9, R24 ;  /* 0x0000000911097223 */ /* 0x040fe20000000018 */
[----:B------:R-:W-:Y:S01]  /*0800*/  SHF.R.U32.HI R22, RZ, 0x18, R5 ;  /* 0x00000018ff167819 */ /* 0x000fe20000011605 */
[----:B------:R-:W-:Y:S01]  /*0810*/  FFMA R17, R17, R26, R23 ;  /* 0x0000001a11117223 */ /* 0x000fe20000000017 */
[----:B------:R-:W-:-:S02]  /*0820*/  LEA R24, P1, R4, UR6, 0x2 ;  /* 0x0000000604187c11 */ /* 0x000fc4000f8210ff */
[----:B------:R-:W-:Y:S02]  /*0830*/  LEA R23, P0, R14, UR6, 0x2 ;  /* 0x000000060e177c11 */ /* 0x000fe4000f8010ff */
[----:B------:R-:W-:Y:S02]  /*0840*/  LOP3.LUT R25, R25, 0x80, RZ, 0xc0, !PT ;  /* 0x0000008019197812 */ /* 0x000fe400078ec0ff */
[----:B------:R-:W-:Y:S02]  /*0850*/  LOP3.LUT R22, R22, 0x80, RZ, 0xc0, !PT ;  /* 0x0000008016167812 */ /* 0x000fe400078ec0ff */
[----:B------:R-:W-:Y:S02]  /*0860*/  LEA.HI.X R27, R4, UR7, R5, 0x2, P1 ;  /* 0x00000007041b7c11 */ /* 0x000fe400088f1405 */
[----:B------:R-:W-:Y:S02]  /*0870*/  LEA.HI.X R26, R14, UR7, R15, 0x2, P0 ;  /* 0x000000070e1a7c11 */ /* 0x000fe400080f140f */
[----:B------:R-:W-:-:S02]  /*0880*/  IADD3 R4, P2, P3, R10, R23, R25 ;  /* 0x000000170a047210 */ /* 0x000fc40007b5e019 */
[----:B------:R-:W-:Y:S02]  /*0890*/  IADD3 R14, P4, P5, R10, R24, R22 ;  /* 0x000000180a0e7210 */ /* 0x000fe40007d9e016 */
[C---:B------:R-:W-:Y:S02]  /*08a0*/  IADD3.X R5, R11.reuse, R26, RZ, P2, P3 ;  /* 0x0000001a0b057210 */ /* 0x040fe400017e64ff */
[----:B------:R-:W-:Y:S01]  /*08b0*/  IADD3.X R15, R11, R27, RZ, P4, P5 ;  /* 0x0000001b0b0f7210 */ /* 0x000fe200027ea4ff */
[----:B------:R-:W-:Y:S01]  /*08c0*/  IMAD.WIDE R4, R21, 0x4, R4 ;  /* 0x0000000415047825 */ /* 0x000fe200078e0204 */
[----:B------:R-:W-:-:S03]  /*08d0*/  IADD3 R22, P0, P1, R2, R24, R22 ;  /* 0x0000001802167210 */ /* 0x000fc6000791e016 */
[C---:B------:R-:W-:Y:S01]  /*08e0*/  IMAD.WIDE R14, R21.reuse, 0x4, R14 ;  /* 0x00000004150e7825 */ /* 0x040fe200078e020e */
[----:B------:R-:W-:Y:S01]  /*08f0*/  SHF.R.U32.HI R24, RZ, 0x18, R7 ;  /* 0x00000018ff187819 */ /* 0x000fe20000011607 */
[----:B------:R-:W2:Y:S02]  /*0900*/  LDG.E.EL R4, desc[UR4][R4.64] ;  /* 0x0000000404047981 */ /* 0x000ea4000c2e1900 */
[----:B------:R-:W-:-:S04]  /*0910*/  IMAD.WIDE R12, R21, 0x4, R12 ;  /* 0x00000004150c7825 */ /* 0x000fc800078e020c */
[----:B------:R-:W-:Y:S02]  /*0920*/  IMAD.WIDE R28, R20, 0x4, R28 ;  /* 0x00000004141c7825 */ /* 0x000fe400078e021c */
[----:B------:R-:W3:Y:S04]  /*0930*/  LDG.E.EL R12, desc[UR4][R12.64] ;  /* 0x000000040c0c7981 */ /* 0x000ee8000c2e1900 */
[----:B------:R1:W3:Y:S04]  /*0940*/  LDG.E.EL R5, desc[UR4][R14.64] ;  /* 0x000000040e057981 */ /* 0x0002e8000c2e1900 */
[----:B------:R4:W5:Y:S01]  /*0950*/  LDG.E.EL R13, desc[UR4][R28.64] ;  /* 0x000000041c0d7981 */ /* 0x000962000c2e1900 */
[----:B-1----:R-:W-:-:S02]  /*0960*/  LOP3.LUT R15, R24, 0x80, RZ, 0xc0, !PT ;  /* 0x00000080180f7812 */ /* 0x002fc400078ec0ff */
[----:B------:R-:W-:-:S04]  /*0970*/  LEA R14, P2, R6, UR6, 0x2 ;  /* 0x00000006060e7c11 */ /* 0x000fc8000f8410ff */
[----:B------:R-:W-:Y:S02]  /*0980*/  LEA.HI.X R6, R6, UR7, R7, 0x2, P2 ;  /* 0x0000000706067c11 */ /* 0x000fe400090f1407 */
[----:B------:R-:W-:Y:S02]  /*0990*/  IADD3 R10, P4, P5, R10, R14, R15 ;  /* 0x0000000e0a0a7210 */ /* 0x000fe40007d9e00f */
[C---:B------:R-:W-:Y:S02]  /*09a0*/  IADD3 R24, P2, P3, R2.reuse, R23, R25 ;  /* 0x0000001702187210 */ /* 0x040fe40007b5e019 */
[----:B------:R-:W-:Y:S02]  /*09b0*/  IADD3.X R11, R11, R6, RZ, P4, P5 ;  /* 0x000000060b0b7210 */ /* 0x000fe400027ea4ff */
[----:B----4-:R-:W-:Y:S02]  /*09c0*/  IADD3 R28, P4, P5, R2, R14, R15 ;  /* 0x0000000e021c7210 */ /* 0x010fe40007d9e00f */
[----:B------:R-:W-:-:S02]  /*09d0*/  IADD3.X R25, R0, R26, RZ, P2, P3 ;  /* 0x0000001a00197210 */ /* 0x000fc400017e64ff */
[C---:B------:R-:W-:Y:S02]  /*09e0*/  IADD3.X R23, R0.reuse, R27, RZ, P0, P1 ;  /* 0x0000001b00177210 */ /* 0x040fe400007e24ff */
[----:B------:R-:W-:Y:S01]  /*09f0*/  IADD3.X R29, R0, R6, RZ, P4, P5 ;  /* 0x00000006001d7210 */ /* 0x000fe200027ea4ff */
[----:B------:R-:W-:Y:S02]  /*0a00*/  IMAD.WIDE R6, R21, 0x4, R10 ;  /* 0x0000000415067825 */ /* 0x000fe400078e020a */
[----:B------:R-:W1:Y:S02]  /*0a10*/  LDC.64 R10, c[0x0][0x238] ;  /* 0x00008e00ff0a7b82 */ /* 0x000e640000000a00 */
[C---:B------:R-:W-:Y:S02]  /*0a20*/  IMAD.WIDE R24, R20.reuse, 0x4, R24 ;  /* 0x0000000414187825 */ /* 0x040fe400078e0218 */
[----:B------:R-:W2:Y:S02]  /*0a30*/  LDG.E.EL R7, desc[UR4][R6.64] ;  /* 0x0000000406077981 */ /* 0x000ea4000c2e1900 */
[----:B------:R-:W-:-:S02]  /*0a40*/  IMAD.WIDE R22, R20, 0x4, R22 ;  /* 0x0000000414167825 */ /* 0x000fc400078e0216 */
[----:B------:R-:W4:Y:S02]  /*0a50*/  LDG.E.EL R24, desc[UR4][R24.64] ;  /* 0x0000000418187981 */ /* 0x000f24000c2e1900 */
[----:B------:R-:W-:Y:S02]  /*0a60*/  IMAD.WIDE R28, R20, 0x4, R28 ;  /* 0x00000004141c7825 */ /* 0x000fe400078e021c */
[----:B------:R-:W5:Y:S04]  /*0a70*/  LDG.E.EL R22, desc[UR4][R22.64] ;  /* 0x0000000416167981 */ /* 0x000f68000c2e1900 */
[----:B------:R-:W4:Y:S01]  /*0a80*/  LDG.E.EL R29, desc[UR4][R28.64] ;  /* 0x000000041c1d7981 */ /* 0x000f22000c2e1900 */
[----:B-1----:R-:W-:-:S04]  /*0a90*/  IMAD.WIDE R2, R3, 0x4, R10 ;  /* 0x0000000403027825 */ /* 0x002fc800078e020a */
[----:B---3--:R-:W-:-:S04]  /*0aa0*/  FADD R5, -R12, R5 ;  /* 0x000000050c057221 */ /* 0x008fc80000000100 */
[----:B------:R-:W-:Y:S01]  /*0ab0*/  FFMA R10, R18, R5, R12 ;  /* 0x00000005120a7223 */ /* 0x000fe2000000000c */
[----:B--2---:R-:W-:-:S04]  /*0ac0*/  FADD R11, -R4, R7 ;  /* 0x00000007040b7221 */ /* 0x004fc80000000100 */
[----:B------:R-:W-:Y:S01]  /*0ad0*/  FFMA R11, R19, R11, R4 ;  /* 0x0000000b130b7223 */ /* 0x000fe20000000004 */
[----:B-----5:R-:W-:Y:S01]  /*0ae0*/  FADD R0, -R13, R22 ;  /* 0x000000160d007221 */ /* 0x020fe20000000100 */
[----:B----4-:R-:W-:-:S03]  /*0af0*/  FADD R15, -R24, R29 ;  /* 0x0000001d180f7221 */ /* 0x010fc60000000100 */
[----:B------:R-:W-:Y:S01]  /*0b00*/  FFMA R18, R18, R0, R13 ;  /* 0x0000000012127223 */ /* 0x000fe2000000000d */
[----:B------:R-:W-:Y:S01]  /*0b10*/  FFMA R19, R19, R15, R24 ;  /* 0x0000000f13137223 */ /* 0x000fe20000000018 */
[----:B------:R-:W-:Y:S04]  /*0b20*/  STG.E.128 desc[UR4][R2.64], R8 ;  /* 0x0000000802007986 */ /* 0x000fe8000c101d04 */
[----:B------:R-:W-:Y:S01]  /*0b30*/  STG.E.128 desc[UR4][R2.64+0x800], R16 ;  /* 0x0008001002007986 */ /* 0x000fe2000c101d04 */
[----:B------:R-:W-:Y:S05]  /*0b40*/  EXIT ;  /* 0x000000000000794d */ /* 0x000fea0003800000 */
.L_x_0:
[----:B------:R-:W-:-:S00]  /*0b50*/  BRA `(.L_x_0) ;  /* 0xfffffffc00fc7947 */ /* 0x000fc0000383ffff */
[----:B------:R-:W-:-:S00]  /*0b60*/  NOP ;  /* 0x0000000000007918 */ /* 0x000fc00000000000 */
        /* <DEDUP_REMOVED lines=9> */
.L_x_1:


//--------------------- .nv.constant0.triton_poi_fused__unsafe_index_add_mul_sub_23 --------------------------
	.section	.nv.constant0.triton_poi_fused__unsafe_index_add_mul_sub_23,"a",@progbits
	.sectionflags	@""
	.align	4
.nv.constant0.triton_poi_fused__unsafe_index_add_mul_sub_23:
	.zero		580
